//
// Generated by NVIDIA NVVM Compiler
//
// Compiler Build ID: CL-36424714
// Cuda compilation tools, release 13.0, V13.0.88
// Based on NVVM 20.0.0
//

.version 9.0
.target sm_100
.address_size 64

	// .globl	_Z11kernelA_PDLPfi

.visible .entry _Z11kernelA_PDLPfi(
	.param .u64 .ptr .align 1 _Z11kernelA_PDLPfi_param_0,
	.param .u32 _Z11kernelA_PDLPfi_param_1
)
{
	.reg .pred 	%p<6>;
	.reg .b32 	%r<14>;
	.reg .b32 	%f<29>;
	.reg .b64 	%rd<5>;

	ld.param.u64 	%rd2, [_Z11kernelA_PDLPfi_param_0];
	ld.param.u32 	%r6, [_Z11kernelA_PDLPfi_param_1];
	mov.u32 	%r1, %ctaid.x;
	mov.u32 	%r7, %ntid.x;
	mov.u32 	%r2, %tid.x;
	mad.lo.s32 	%r3, %r1, %r7, %r2;
	setp.ge.s32 	%p1, %r3, %r6;
	@%p1 bra 	$L__BB0_4;
	cvta.to.global.u64 	%rd3, %rd2;
	mul.wide.s32 	%rd4, %r3, 4;
	add.s64 	%rd1, %rd3, %rd4;
	ld.global.f32 	%f28, [%rd1];
	mov.b32 	%r13, 0;
$L__BB0_2:
	fma.rn.f32 	%f4, %f28, 0f3F8020C5, 0f3A83126F;
	sqrt.rn.f32 	%f5, %f4;
	fma.rn.f32 	%f6, %f5, 0f3F8020C5, 0fBA03126F;
	fma.rn.f32 	%f7, %f6, 0f3F8020C5, 0f3A83126F;
	sqrt.rn.f32 	%f8, %f7;
	fma.rn.f32 	%f9, %f8, 0f3F8020C5, 0fBA03126F;
	fma.rn.f32 	%f10, %f9, 0f3F8020C5, 0f3A83126F;
	sqrt.rn.f32 	%f11, %f10;
	fma.rn.f32 	%f12, %f11, 0f3F8020C5, 0fBA03126F;
	fma.rn.f32 	%f13, %f12, 0f3F8020C5, 0f3A83126F;
	sqrt.rn.f32 	%f14, %f13;
	fma.rn.f32 	%f15, %f14, 0f3F8020C5, 0fBA03126F;
	fma.rn.f32 	%f16, %f15, 0f3F8020C5, 0f3A83126F;
	sqrt.rn.f32 	%f17, %f16;
	fma.rn.f32 	%f18, %f17, 0f3F8020C5, 0fBA03126F;
	fma.rn.f32 	%f19, %f18, 0f3F8020C5, 0f3A83126F;
	sqrt.rn.f32 	%f20, %f19;
	fma.rn.f32 	%f21, %f20, 0f3F8020C5, 0fBA03126F;
	fma.rn.f32 	%f22, %f21, 0f3F8020C5, 0f3A83126F;
	sqrt.rn.f32 	%f23, %f22;
	fma.rn.f32 	%f24, %f23, 0f3F8020C5, 0fBA03126F;
	fma.rn.f32 	%f25, %f24, 0f3F8020C5, 0f3A83126F;
	sqrt.rn.f32 	%f26, %f25;
	fma.rn.f32 	%f28, %f26, 0f3F8020C5, 0fBA03126F;
	add.s32 	%r13, %r13, 8;
	setp.ne.s32 	%p2, %r13, 1000;
	@%p2 bra 	$L__BB0_2;
	add.f32 	%f27, %f28, %f28;
	st.global.f32 	[%rd1], %f27;
$L__BB0_4:
	setp.ne.s32 	%p3, %r2, 0;
	mov.u32 	%r9, %nctaid.x;
	add.s32 	%r11, %r9, -1;
	setp.ne.s32 	%p4, %r1, %r11;
	or.pred  	%p5, %p3, %p4;
	@%p5 bra 	$L__BB0_6;
	// begin inline asm
	griddepcontrol.launch_dependents;
	// end inline asm
$L__BB0_6:
	ret;

}
	// .globl	_Z13kernelA_NoPDLPfi
.visible .entry _Z13kernelA_NoPDLPfi(
	.param .u64 .ptr .align 1 _Z13kernelA_NoPDLPfi_param_0,
	.param .u32 _Z13kernelA_NoPDLPfi_param_1
)
{
	.reg .pred 	%p<3>;
	.reg .b32 	%r<10>;
	.reg .b32 	%f<29>;
	.reg .b64 	%rd<5>;

	ld.param.u64 	%rd2, [_Z13kernelA_NoPDLPfi_param_0];
	ld.param.u32 	%r4, [_Z13kernelA_NoPDLPfi_param_1];
	mov.u32 	%r5, %ctaid.x;
	mov.u32 	%r6, %ntid.x;
	mov.u32 	%r7, %tid.x;
	mad.lo.s32 	%r1, %r5, %r6, %r7;
	setp.ge.s32 	%p1, %r1, %r4;
	@%p1 bra 	$L__BB1_4;
	cvta.to.global.u64 	%rd3, %rd2;
	mul.wide.s32 	%rd4, %r1, 4;
	add.s64 	%rd1, %rd3, %rd4;
	ld.global.f32 	%f28, [%rd1];
	mov.b32 	%r9, 0;
$L__BB1_2:
	fma.rn.f32 	%f4, %f28, 0f3F8020C5, 0f3A83126F;
	sqrt.rn.f32 	%f5, %f4;
	fma.rn.f32 	%f6, %f5, 0f3F8020C5, 0fBA03126F;
	fma.rn.f32 	%f7, %f6, 0f3F8020C5, 0f3A83126F;
	sqrt.rn.f32 	%f8, %f7;
	fma.rn.f32 	%f9, %f8, 0f3F8020C5, 0fBA03126F;
	fma.rn.f32 	%f10, %f9, 0f3F8020C5, 0f3A83126F;
	sqrt.rn.f32 	%f11, %f10;
	fma.rn.f32 	%f12, %f11, 0f3F8020C5, 0fBA03126F;
	fma.rn.f32 	%f13, %f12, 0f3F8020C5, 0f3A83126F;
	sqrt.rn.f32 	%f14, %f13;
	fma.rn.f32 	%f15, %f14, 0f3F8020C5, 0fBA03126F;
	fma.rn.f32 	%f16, %f15, 0f3F8020C5, 0f3A83126F;
	sqrt.rn.f32 	%f17, %f16;
	fma.rn.f32 	%f18, %f17, 0f3F8020C5, 0fBA03126F;
	fma.rn.f32 	%f19, %f18, 0f3F8020C5, 0f3A83126F;
	sqrt.rn.f32 	%f20, %f19;
	fma.rn.f32 	%f21, %f20, 0f3F8020C5, 0fBA03126F;
	fma.rn.f32 	%f22, %f21, 0f3F8020C5, 0f3A83126F;
	sqrt.rn.f32 	%f23, %f22;
	fma.rn.f32 	%f24, %f23, 0f3F8020C5, 0fBA03126F;
	fma.rn.f32 	%f25, %f24, 0f3F8020C5, 0f3A83126F;
	sqrt.rn.f32 	%f26, %f25;
	fma.rn.f32 	%f28, %f26, 0f3F8020C5, 0fBA03126F;
	add.s32 	%r9, %r9, 8;
	setp.ne.s32 	%p2, %r9, 1000;
	@%p2 bra 	$L__BB1_2;
	add.f32 	%f27, %f28, %f28;
	st.global.f32 	[%rd1], %f27;
$L__BB1_4:
	ret;

}
	// .globl	_Z7kernelBPfi
.visible .entry _Z7kernelBPfi(
	.param .u64 .ptr .align 1 _Z7kernelBPfi_param_0,
	.param .u32 _Z7kernelBPfi_param_1
)
{
	.reg .pred 	%p<3>;
	.reg .b32 	%r<10>;
	.reg .b32 	%f<13>;
	.reg .b64 	%rd<5>;

	ld.param.u64 	%rd2, [_Z7kernelBPfi_param_0];
	ld.param.u32 	%r4, [_Z7kernelBPfi_param_1];
	mov.u32 	%r5, %ctaid.x;
	mov.u32 	%r6, %ntid.x;
	mov.u32 	%r7, %tid.x;
	mad.lo.s32 	%r1, %r5, %r6, %r7;
	setp.ge.s32 	%p1, %r1, %r4;
	@%p1 bra 	$L__BB2_4;
	cvta.to.global.u64 	%rd3, %rd2;
	mul.wide.s32 	%rd4, %r1, 4;
	add.s64 	%rd1, %rd3, %rd4;
	ld.global.f32 	%f12, [%rd1];
	mov.b32 	%r9, 0;
$L__BB2_2:
	fma.rn.f32 	%f4, %f12, 0f3F8020C5, 0f3A83126F;
	sqrt.rn.f32 	%f5, %f4;
	fma.rn.f32 	%f6, %f5, 0f3F8020C5, 0f3A83126F;
	sqrt.rn.f32 	%f7, %f6;
	fma.rn.f32 	%f8, %f7, 0f3F8020C5, 0f3A83126F;
	sqrt.rn.f32 	%f9, %f8;
	fma.rn.f32 	%f10, %f9, 0f3F8020C5, 0f3A83126F;
	sqrt.rn.f32 	%f12, %f10;
	add.s32 	%r9, %r9, 4;
	setp.ne.s32 	%p2, %r9, 500;
	@%p2 bra 	$L__BB2_2;
	add.f32 	%f11, %f12, 0f41200000;
	st.global.f32 	[%rd1], %f11;
$L__BB2_4:
	ret;

}
	// .globl	_Z7kernelCPfi
.visible .entry _Z7kernelCPfi(
	.param .u64 .ptr .align 1 _Z7kernelCPfi_param_0,
	.param .u32 _Z7kernelCPfi_param_1
)
{
	.reg .pred 	%p<3>;
	.reg .b32 	%r<10>;
	.reg .b32 	%f<13>;
	.reg .b64 	%rd<5>;

	ld.param.u64 	%rd2, [_Z7kernelCPfi_param_0];
	ld.param.u32 	%r4, [_Z7kernelCPfi_param_1];
	mov.u32 	%r5, %ctaid.x;
	mov.u32 	%r6, %ntid.x;
	mov.u32 	%r7, %tid.x;
	mad.lo.s32 	%r1, %r5, %r6, %r7;
	setp.ge.s32 	%p1, %r1, %r4;
	@%p1 bra 	$L__BB3_4;
	cvta.to.global.u64 	%rd3, %rd2;
	mul.wide.s32 	%rd4, %r1, 4;
	add.s64 	%rd1, %rd3, %rd4;
	ld.global.f32 	%f12, [%rd1];
	mov.b32 	%r9, 0;
$L__BB3_2:
	fma.rn.f32 	%f4, %f12, 0f3F8020C5, 0f3A83126F;
	sqrt.rn.f32 	%f5, %f4;
	fma.rn.f32 	%f6, %f5, 0f3F8020C5, 0f3A83126F;
	sqrt.rn.f32 	%f7, %f6;
	fma.rn.f32 	%f8, %f7, 0f3F8020C5, 0f3A83126F;
	sqrt.rn.f32 	%f9, %f8;
	fma.rn.f32 	%f10, %f9, 0f3F8020C5, 0f3A83126F;
	sqrt.rn.f32 	%f12, %f10;
	add.s32 	%r9, %r9, 4;
	setp.ne.s32 	%p2, %r9, 500;
	@%p2 bra 	$L__BB3_2;
	add.f32 	%f11, %f12, 0f41A00000;
	st.global.f32 	[%rd1], %f11;
$L__BB3_4:
	ret;

}


// ===== COMPILED SASS (sm_100) =====

	.target	sm_100

	.elftype	@"ET_EXEC"


//--------------------- .note.nv.tkinfo           --------------------------
	.section	.note.nv.tkinfo,"",@"SHT_NOTE"
	.sectionflags	@"SHF_NOTE_NV_TKINFO"
	.tkinfo
        /*0018*/ 	.word	0x00000002
        /*0030*/ 	.string	""
        /*0030*/ 	.string	"ptxas"
        /*0030*/ 	.string	"Cuda compilation tools, release 13.0, V13.0.88"
        /*0030*/ 	.string	"Build cuda_13.0.r13.0/compiler.36424714_0"
        /*0030*/ 	.string	"-arch sm_100 -m 64 "



//--------------------- .note.nv.cuinfo           --------------------------
	.section	.note.nv.cuinfo,"",@"SHT_NOTE"
	.sectionflags	@"SHF_NOTE_NV_CUINFO"
        /*0018*/ 	.short	0x0002
        /*001a*/ 	.short	0x0064
        /*001c*/ 	.short	0x0082
	.zero		2


//--------------------- .nv.info                  --------------------------
	.section	.nv.info,"",@"SHT_CUDA_INFO"
	.align	4


	//----- nvinfo : EIATTR_REGCOUNT
	.align		4
        /*0000*/ 	.byte	0x04, 0x2f
        /*0002*/ 	.short	(.L_1 - .L_0)
	.align		4
.L_0:
        /*0004*/ 	.word	index@(_Z11kernelA_PDLPfi)
        /*0008*/ 	.word	0x00000010


	//----- nvinfo : EIATTR_FRAME_SIZE
	.align		4
.L_1:
        /*000c*/ 	.byte	0x04, 0x11
        /*000e*/ 	.short	(.L_3 - .L_2)
	.align		4
.L_2:
        /*0010*/ 	.word	index@($__internal_3_$__cuda_sm20_sqrt_rn_f32_slowpath)
        /*0014*/ 	.word	0x00000000


	//----- nvinfo : EIATTR_FRAME_SIZE
	.align		4
.L_3:
        /*0018*/ 	.byte	0x04, 0x11
        /*001a*/ 	.short	(.L_5 - .L_4)
	.align		4
.L_4:
        /*001c*/ 	.word	index@(_Z11kernelA_PDLPfi)
        /*0020*/ 	.word	0x00000000


	//----- nvinfo : EIATTR_REGCOUNT
	.align		4
.L_5:
        /*0024*/ 	.byte	0x04, 0x2f
        /*0026*/ 	.short	(.L_7 - .L_6)
	.align		4
.L_6:
        /*0028*/ 	.word	index@(_Z13kernelA_NoPDLPfi)
        /*002c*/ 	.word	0x0000000c


	//----- nvinfo : EIATTR_FRAME_SIZE
	.align		4
.L_7:
        /*0030*/ 	.byte	0x04, 0x11
        /*0032*/ 	.short	(.L_9 - .L_8)
	.align		4
.L_8:
        /*0034*/ 	.word	index@($__internal_2_$__cuda_sm20_sqrt_rn_f32_slowpath)
        /*0038*/ 	.word	0x00000000


	//----- nvinfo : EIATTR_FRAME_SIZE
	.align		4
.L_9:
        /*003c*/ 	.byte	0x04, 0x11
        /*003e*/ 	.short	(.L_11 - .L_10)
	.align		4
.L_10:
        /*0040*/ 	.word	index@(_Z13kernelA_NoPDLPfi)
        /*0044*/ 	.word	0x00000000


	//----- nvinfo : EIATTR_REGCOUNT
	.align		4
.L_11:
        /*0048*/ 	.byte	0x04, 0x2f
        /*004a*/ 	.short	(.L_13 - .L_12)
	.align		4
.L_12:
        /*004c*/ 	.word	index@(_Z7kernelBPfi)
        /*0050*/ 	.word	0x0000000c


	//----- nvinfo : EIATTR_FRAME_SIZE
	.align		4
.L_13:
        /*0054*/ 	.byte	0x04, 0x11
        /*0056*/ 	.short	(.L_15 - .L_14)
	.align		4
.L_14:
        /*0058*/ 	.word	index@($__internal_1_$__cuda_sm20_sqrt_rn_f32_slowpath)
        /*005c*/ 	.word	0x00000000


	//----- nvinfo : EIATTR_FRAME_SIZE
	.align		4
.L_15:
        /*0060*/ 	.byte	0x04, 0x11
        /*0062*/ 	.short	(.L_17 - .L_16)
	.align		4
.L_16:
        /*0064*/ 	.word	index@(_Z7kernelBPfi)
        /*0068*/ 	.word	0x00000000


	//----- nvinfo : EIATTR_REGCOUNT
	.align		4
.L_17:
        /*006c*/ 	.byte	0x04, 0x2f
        /*006e*/ 	.short	(.L_19 - .L_18)
	.align		4
.L_18:
        /*0070*/ 	.word	index@(_Z7kernelCPfi)
        /*0074*/ 	.word	0x0000000c


	//----- nvinfo : EIATTR_FRAME_SIZE
	.align		4
.L_19:
        /*0078*/ 	.byte	0x04, 0x11
        /*007a*/ 	.short	(.L_21 - .L_20)
	.align		4
.L_20:
        /*007c*/ 	.word	index@($__internal_0_$__cuda_sm20_sqrt_rn_f32_slowpath)
        /*0080*/ 	.word	0x00000000


	//----- nvinfo : EIATTR_FRAME_SIZE
	.align		4
.L_21:
        /*0084*/ 	.byte	0x04, 0x11
        /*0086*/ 	.short	(.L_23 - .L_22)
	.align		4
.L_22:
        /*0088*/ 	.word	index@(_Z7kernelCPfi)
        /*008c*/ 	.word	0x00000000


	//----- nvinfo : EIATTR_MIN_STACK_SIZE
	.align		4
.L_23:
        /*0090*/ 	.byte	0x04, 0x12
        /*0092*/ 	.short	(.L_25 - .L_24)
	.align		4
.L_24:
        /*0094*/ 	.word	index@(_Z7kernelCPfi)
        /*0098*/ 	.word	0x00000000


	//----- nvinfo : EIATTR_MIN_STACK_SIZE
	.align		4
.L_25:
        /*009c*/ 	.byte	0x04, 0x12
        /*009e*/ 	.short	(.L_27 - .L_26)
	.align		4
.L_26:
        /*00a0*/ 	.word	index@(_Z7kernelBPfi)
        /*00a4*/ 	.word	0x00000000


	//----- nvinfo : EIATTR_MIN_STACK_SIZE
	.align		4
.L_27:
        /*00a8*/ 	.byte	0x04, 0x12
        /*00aa*/ 	.short	(.L_29 - .L_28)
	.align		4
.L_28:
        /*00ac*/ 	.word	index@(_Z13kernelA_NoPDLPfi)
        /*00b0*/ 	.word	0x00000000


	//----- nvinfo : EIATTR_MIN_STACK_SIZE
	.align		4
.L_29:
        /*00b4*/ 	.byte	0x04, 0x12
        /*00b6*/ 	.short	(.L_31 - .L_30)
	.align		4
.L_30:
        /*00b8*/ 	.word	index@(_Z11kernelA_PDLPfi)
        /*00bc*/ 	.word	0x00000000
.L_31:


//--------------------- .nv.compat                --------------------------
	.section	.nv.compat,"",@"SHT_CUDA_COMPAT_INFO"
	.align	4
        /*0000*/ 	.byte	0x02, 0x09, 0x00, 0x00, 0x02, 0x02, 0x01, 0x00, 0x02, 0x05, 0x05, 0x00, 0x03, 0x07, 0x01, 0x01
        /*0010*/ 	.byte	0x02, 0x03, 0x00, 0x00, 0x02, 0x06, 0x01, 0x00, 0x04, 0x0b, 0x08, 0x00, 0x01, 0x00, 0x00, 0x00
        /*0020*/ 	.byte	0x00, 0x00, 0x00, 0x00


//--------------------- .nv.info._Z7kernelCPfi    --------------------------
	.section	.nv.info._Z7kernelCPfi,"",@"SHT_CUDA_INFO"
	.sectionflags	@""
	.align	4


	//----- nvinfo : EIATTR_CUDA_API_VERSION
	.align		4
        /*0000*/ 	.byte	0x04, 0x37
        /*0002*/ 	.short	(.L_33 - .L_32)
.L_32:
        /*0004*/ 	.word	0x00000082


	//----- nvinfo : EIATTR_KPARAM_INFO
	.align		4
.L_33:
        /*0008*/ 	.byte	0x04, 0x17
        /*000a*/ 	.short	(.L_35 - .L_34)
.L_34:
        /*000c*/ 	.word	0x00000000
        /*0010*/ 	.short	0x0001
        /*0012*/ 	.short	0x0008
        /*0014*/ 	.byte	0x00, 0xf0, 0x11, 0x00


	//----- nvinfo : EIATTR_KPARAM_INFO
	.align		4
.L_35:
        /*0018*/ 	.byte	0x04, 0x17
        /*001a*/ 	.short	(.L_37 - .L_36)
.L_36:
        /*001c*/ 	.word	0x00000000
        /*0020*/ 	.short	0x0000
        /*0022*/ 	.short	0x0000
        /*0024*/ 	.byte	0x00, 0xf5, 0x21, 0x00


	//----- nvinfo : EIATTR_SPARSE_MMA_MASK
	.align		4
.L_37:
        /*0028*/ 	.byte	0x03, 0x50
        /*002a*/ 	.short	0x0000


	//----- nvinfo : EIATTR_MAXREG_COUNT
	.align		4
        /*002c*/ 	.byte	0x03, 0x1b
        /*002e*/ 	.short	0x00ff


	//----- nvinfo : EIATTR_MERCURY_ISA_VERSION
	.align		4
        /*0030*/ 	.byte	0x03, 0x5f
        /*0032*/ 	.short	0x0101


	//----- nvinfo : EIATTR_VRC_CTA_INIT_COUNT
	.align		4
        /*0034*/ 	.byte	0x02, 0x4a
	.zero		1
	.zero		1


	//----- nvinfo : EIATTR_EXIT_INSTR_OFFSETS
	.align		4
        /*0038*/ 	.byte	0x04, 0x1c
        /*003a*/ 	.short	(.L_39 - .L_38)


	//   ....[0]....
.L_38:
        /*003c*/ 	.word	0x00000070


	//   ....[1]....
        /*0040*/ 	.word	0x00000540


	//----- nvinfo : EIATTR_CRS_STACK_SIZE
	.align		4
.L_39:
        /*0044*/ 	.byte	0x04, 0x1e
        /*0046*/ 	.short	(.L_41 - .L_40)
.L_40:
        /*0048*/ 	.word	0x00000000


	//----- nvinfo : EIATTR_CBANK_PARAM_SIZE
	.align		4
.L_41:
        /*004c*/ 	.byte	0x03, 0x19
        /*004e*/ 	.short	0x000c


	//----- nvinfo : EIATTR_PARAM_CBANK
	.align		4
        /*0050*/ 	.byte	0x04, 0x0a
        /*0052*/ 	.short	(.L_43 - .L_42)
	.align		4
.L_42:
        /*0054*/ 	.word	index@(.nv.constant0._Z7kernelCPfi)
        /*0058*/ 	.short	0x0380
        /*005a*/ 	.short	0x000c


	//----- nvinfo : EIATTR_SW_WAR
	.align		4
.L_43:
        /*005c*/ 	.byte	0x04, 0x36
        /*005e*/ 	.short	(.L_45 - .L_44)
.L_44:
        /*0060*/ 	.word	0x00000008
.L_45:


//--------------------- .nv.info._Z7kernelBPfi    --------------------------
	.section	.nv.info._Z7kernelBPfi,"",@"SHT_CUDA_INFO"
	.sectionflags	@""
	.align	4


	//----- nvinfo : EIATTR_CUDA_API_VERSION
	.align		4
        /*0000*/ 	.byte	0x04, 0x37
        /*0002*/ 	.short	(.L_47 - .L_46)
.L_46:
        /*0004*/ 	.word	0x00000082


	//----- nvinfo : EIATTR_KPARAM_INFO
	.align		4
.L_47:
        /*0008*/ 	.byte	0x04, 0x17
        /*000a*/ 	.short	(.L_49 - .L_48)
.L_48:
        /*000c*/ 	.word	0x00000000
        /*0010*/ 	.short	0x0001
        /*0012*/ 	.short	0x0008
        /*0014*/ 	.byte	0x00, 0xf0, 0x11, 0x00


	//----- nvinfo : EIATTR_KPARAM_INFO
	.align		4
.L_49:
        /*0018*/ 	.byte	0x04, 0x17
        /*001a*/ 	.short	(.L_51 - .L_50)
.L_50:
        /*001c*/ 	.word	0x00000000
        /*0020*/ 	.short	0x0000
        /*0022*/ 	.short	0x0000
        /*0024*/ 	.byte	0x00, 0xf5, 0x21, 0x00


	//----- nvinfo : EIATTR_SPARSE_MMA_MASK
	.align		4
.L_51:
        /*0028*/ 	.byte	0x03, 0x50
        /*002a*/ 	.short	0x0000


	//----- nvinfo : EIATTR_MAXREG_COUNT
	.align		4
        /*002c*/ 	.byte	0x03, 0x1b
        /*002e*/ 	.short	0x00ff


	//----- nvinfo : EIATTR_MERCURY_ISA_VERSION
	.align		4
        /*0030*/ 	.byte	0x03, 0x5f
        /*0032*/ 	.short	0x0101


	//----- nvinfo : EIATTR_VRC_CTA_INIT_COUNT
	.align		4
        /*0034*/ 	.byte	0x02, 0x4a
	.zero		1
	.zero		1


	//----- nvinfo : EIATTR_EXIT_INSTR_OFFSETS
	.align		4
        /*0038*/ 	.byte	0x04, 0x1c
        /*003a*/ 	.short	(.L_53 - .L_52)


	//   ....[0]....
.L_52:
        /*003c*/ 	.word	0x00000070


	//   ....[1]....
        /*0040*/ 	.word	0x00000540


	//----- nvinfo : EIATTR_CRS_STACK_SIZE
	.align		4
.L_53:
        /*0044*/ 	.byte	0x04, 0x1e
        /*0046*/ 	.short	(.L_55 - .L_54)
.L_54:
        /*0048*/ 	.word	0x00000000


	//----- nvinfo : EIATTR_CBANK_PARAM_SIZE
	.align		4
.L_55:
        /*004c*/ 	.byte	0x03, 0x19
        /*004e*/ 	.short	0x000c


	//----- nvinfo : EIATTR_PARAM_CBANK
	.align		4
        /*0050*/ 	.byte	0x04, 0x0a
        /*0052*/ 	.short	(.L_57 - .L_56)
	.align		4
.L_56:
        /*0054*/ 	.word	index@(.nv.constant0._Z7kernelBPfi)
        /*0058*/ 	.short	0x0380
        /*005a*/ 	.short	0x000c


	//----- nvinfo : EIATTR_SW_WAR
	.align		4
.L_57:
        /*005c*/ 	.byte	0x04, 0x36
        /*005e*/ 	.short	(.L_59 - .L_58)
.L_58:
        /*0060*/ 	.word	0x00000008
.L_59:


//--------------------- .nv.info._Z13kernelA_NoPDLPfi --------------------------
	.section	.nv.info._Z13kernelA_NoPDLPfi,"",@"SHT_CUDA_INFO"
	.sectionflags	@""
	.align	4


	//----- nvinfo : EIATTR_CUDA_API_VERSION
	.align		4
        /*0000*/ 	.byte	0x04, 0x37
        /*0002*/ 	.short	(.L_61 - .L_60)
.L_60:
        /*0004*/ 	.word	0x00000082


	//----- nvinfo : EIATTR_KPARAM_INFO
	.align		4
.L_61:
        /*0008*/ 	.byte	0x04, 0x17
        /*000a*/ 	.short	(.L_63 - .L_62)
.L_62:
        /*000c*/ 	.word	0x00000000
        /*0010*/ 	.short	0x0001
        /*0012*/ 	.short	0x0008
        /*0014*/ 	.byte	0x00, 0xf0, 0x11, 0x00


	//----- nvinfo : EIATTR_KPARAM_INFO
	.align		4
.L_63:
        /*0018*/ 	.byte	0x04, 0x17
        /*001a*/ 	.short	(.L_65 - .L_64)
.L_64:
        /*001c*/ 	.word	0x00000000
        /*0020*/ 	.short	0x0000
        /*0022*/ 	.short	0x0000
        /*0024*/ 	.byte	0x00, 0xf5, 0x21, 0x00


	//----- nvinfo : EIATTR_SPARSE_MMA_MASK
	.align		4
.L_65:
        /*0028*/ 	.byte	0x03, 0x50
        /*002a*/ 	.short	0x0000


	//----- nvinfo : EIATTR_MAXREG_COUNT
	.align		4
        /*002c*/ 	.byte	0x03, 0x1b
        /*002e*/ 	.short	0x00ff


	//----- nvinfo : EIATTR_MERCURY_ISA_VERSION
	.align		4
        /*0030*/ 	.byte	0x03, 0x5f
        /*0032*/ 	.short	0x0101


	//----- nvinfo : EIATTR_VRC_CTA_INIT_COUNT
	.align		4
        /*0034*/ 	.byte	0x02, 0x4a
	.zero		1
	.zero		1


	//----- nvinfo : EIATTR_EXIT_INSTR_OFFSETS
	.align		4
        /*0038*/ 	.byte	0x04, 0x1c
        /*003a*/ 	.short	(.L_67 - .L_66)


	//   ....[0]....
.L_66:
        /*003c*/ 	.word	0x00000070


	//   ....[1]....
        /*0040*/ 	.word	0x000009d0


	//----- nvinfo : EIATTR_CRS_STACK_SIZE
	.align		4
.L_67:
        /*0044*/ 	.byte	0x04, 0x1e
        /*0046*/ 	.short	(.L_69 - .L_68)
.L_68:
        /*0048*/ 	.word	0x00000000


	//----- nvinfo : EIATTR_CBANK_PARAM_SIZE
	.align		4
.L_69:
        /*004c*/ 	.byte	0x03, 0x19
        /*004e*/ 	.short	0x000c


	//----- nvinfo : EIATTR_PARAM_CBANK
	.align		4
        /*0050*/ 	.byte	0x04, 0x0a
        /*0052*/ 	.short	(.L_71 - .L_70)
	.align		4
.L_70:
        /*0054*/ 	.word	index@(.nv.constant0._Z13kernelA_NoPDLPfi)
        /*0058*/ 	.short	0x0380
        /*005a*/ 	.short	0x000c


	//----- nvinfo : EIATTR_SW_WAR
	.align		4
.L_71:
        /*005c*/ 	.byte	0x04, 0x36
        /*005e*/ 	.short	(.L_73 - .L_72)
.L_72:
        /*0060*/ 	.word	0x00000008
.L_73:


//--------------------- .nv.info._Z11kernelA_PDLPfi --------------------------
	.section	.nv.info._Z11kernelA_PDLPfi,"",@"SHT_CUDA_INFO"
	.sectionflags	@""
	.align	4


	//----- nvinfo : EIATTR_CUDA_API_VERSION
	.align		4
        /*0000*/ 	.byte	0x04, 0x37
        /*0002*/ 	.short	(.L_75 - .L_74)
.L_74:
        /*0004*/ 	.word	0x00000082


	//----- nvinfo : EIATTR_KPARAM_INFO
	.align		4
.L_75:
        /*0008*/ 	.byte	0x04, 0x17
        /*000a*/ 	.short	(.L_77 - .L_76)
.L_76:
        /*000c*/ 	.word	0x00000000
        /*0010*/ 	.short	0x0001
        /*0012*/ 	.short	0x0008
        /*0014*/ 	.byte	0x00, 0xf0, 0x11, 0x00


	//----- nvinfo : EIATTR_KPARAM_INFO
	.align		4
.L_77:
        /*0018*/ 	.byte	0x04, 0x17
        /*001a*/ 	.short	(.L_79 - .L_78)
.L_78:
        /*001c*/ 	.word	0x00000000
        /*0020*/ 	.short	0x0000
        /*0022*/ 	.short	0x0000
        /*0024*/ 	.byte	0x00, 0xf5, 0x21, 0x00


	//----- nvinfo : EIATTR_SPARSE_MMA_MASK
	.align		4
.L_79:
        /*0028*/ 	.byte	0x03, 0x50
        /*002a*/ 	.short	0x0000


	//----- nvinfo : EIATTR_MAXREG_COUNT
	.align		4
        /*002c*/ 	.byte	0x03, 0x1b
        /*002e*/ 	.short	0x00ff


	//----- nvinfo : EIATTR_MERCURY_ISA_VERSION
	.align		4
        /*0030*/ 	.byte	0x03, 0x5f
        /*0032*/ 	.short	0x0101


	//----- nvinfo : EIATTR_VRC_CTA_INIT_COUNT
	.align		4
        /*0034*/ 	.byte	0x02, 0x4a
	.zero		1
	.zero		1


	//----- nvinfo : EIATTR_EXIT_INSTR_OFFSETS
	.align		4
        /*0038*/ 	.byte	0x04, 0x1c
        /*003a*/ 	.short	(.L_81 - .L_80)


	//   ....[0]....
.L_80:
        /*003c*/ 	.word	0x00000a50


	//   ....[1]....
        /*0040*/ 	.word	0x00000a70


	//----- nvinfo : EIATTR_CRS_STACK_SIZE
	.align		4
.L_81:
        /*0044*/ 	.byte	0x04, 0x1e
        /*0046*/ 	.short	(.L_83 - .L_82)
.L_82:
        /*0048*/ 	.word	0x00000000


	//----- nvinfo : EIATTR_CBANK_PARAM_SIZE
	.align		4
.L_83:
        /*004c*/ 	.byte	0x03, 0x19
        /*004e*/ 	.short	0x000c


	//----- nvinfo : EIATTR_PARAM_CBANK
	.align		4
        /*0050*/ 	.byte	0x04, 0x0a
        /*0052*/ 	.short	(.L_85 - .L_84)
	.align		4
.L_84:
        /*0054*/ 	.word	index@(.nv.constant0._Z11kernelA_PDLPfi)
        /*0058*/ 	.short	0x0380
        /*005a*/ 	.short	0x000c


	//----- nvinfo : EIATTR_SW_WAR
	.align		4
.L_85:
        /*005c*/ 	.byte	0x04, 0x36
        /*005e*/ 	.short	(.L_87 - .L_86)
.L_86:
        /*0060*/ 	.word	0x00000008
.L_87:


//--------------------- .nv.callgraph             --------------------------
	.section	.nv.callgraph,"",@"SHT_CUDA_CALLGRAPH"
	.align	4
	.sectionentsize	8
	.align		4
        /*0000*/ 	.word	0x00000000
	.align		4
        /*0004*/ 	.word	0xffffffff
	.align		4
        /*0008*/ 	.word	0x00000000
	.align		4
        /*000c*/ 	.word	0xfffffffe
	.align		4
        /*0010*/ 	.word	0x00000000
	.align		4
        /*0014*/ 	.word	0xfffffffd
	.align		4
        /*0018*/ 	.word	0x00000000
	.align		4
        /*001c*/ 	.word	0xfffffffc


//--------------------- .text._Z7kernelCPfi       --------------------------
	.section	.text._Z7kernelCPfi,"ax",@progbits
	.align	128
        .global         _Z7kernelCPfi
        .type           _Z7kernelCPfi,@function
        .size           _Z7kernelCPfi,(.L_x_89 - _Z7kernelCPfi)
        .other          _Z7kernelCPfi,@"STO_CUDA_ENTRY STV_DEFAULT"
_Z7kernelCPfi:
.text._Z7kernelCPfi:
[----:B------:R-:W-:Y:S01]  /*0000*/  LDC R1, c[0x0][0x37c] ;  /* 0x0000df00ff017b82 */ /* 0x000fe20000000800 */
[----:B------:R-:W0:Y:S07]  /*0010*/  S2R R0, SR_TID.X ;  /* 0x0000000000007919 */ /* 0x000e2e0000002100 */
[----:B------:R-:W0:Y:S01]  /*0020*/  S2UR UR4, SR_CTAID.X ;  /* 0x00000000000479c3 */ /* 0x000e220000002500 */
[----:B------:R-:W1:Y:S07]  /*0030*/  LDCU UR5, c[0x0][0x388] ;  /* 0x00007100ff0577ac */ /* 0x000e6e0008000800 */
[----:B------:R-:W0:Y:S02]  /*0040*/  LDC R5, c[0x0][0x360] ;  /* 0x0000d800ff057b82 */ /* 0x000e240000000800 */
[----:B0-----:R-:W-:-:S05]  /*0050*/  IMAD R5, R5, UR4, R0 ;  /* 0x0000000405057c24 */ /* 0x001fca000f8e0200 */
[----:B-1----:R-:W-:-:S13]  /*0060*/  ISETP.GE.AND P0, PT, R5, UR5, PT ;  /* 0x0000000505007c0c */ /* 0x002fda000bf06270 */
[----:B------:R-:W-:Y:S05]  /*0070*/  @P0 EXIT ;  /* 0x000000000000094d */ /* 0x000fea0003800000 */
[----:B------:R-:W0:Y:S01]  /*0080*/  LDC.64 R2, c[0x0][0x380] ;  /* 0x0000e000ff027b82 */ /* 0x000e220000000a00 */
[----:B------:R-:W1:Y:S01]  /*0090*/  LDCU.64 UR6, c[0x0][0x358] ;  /* 0x00006b00ff0677ac */ /* 0x000e620008000a00 */
[----:B0-----:R-:W-:-:S05]  /*00a0*/  IMAD.WIDE R2, R5, 0x4, R2 ;  /* 0x0000000405027825 */ /* 0x001fca00078e0202 */
[----:B-1----:R0:W5:Y:S01]  /*00b0*/  LDG.E R0, desc[UR6][R2.64] ;  /* 0x0000000602007981 */ /* 0x002162000c1e1900 */
[----:B------:R-:W-:-:S05]  /*00c0*/  UMOV UR4, URZ ;  /* 0x000000ff00047c82 */ /* 0x000fca0008000000 */
.L_x_13:
[----:B------:R-:W-:Y:S01]  /*00d0*/  HFMA2 R5, -RZ, RZ, 1.875, 0.00931549072265625 ;  /* 0x3f8020c5ff057431 */ /* 0x000fe200000001ff */
[----:B------:R-:W-:Y:S01]  /*00e0*/  UIADD3 UR4, UPT, UPT, UR4, 0x4, URZ ;  /* 0x0000000404047890 */ /* 0x000fe2000fffe0ff */
[----:B------:R-:W-:Y:S03]  /*00f0*/  BSSY.RECONVERGENT B0, `(.L_x_0) ;  /* 0x000000f000007945 */ /* 0x000fe60003800200 */
[----:B------:R-:W-:Y:S01]  /*0100*/  UISETP.NE.AND UP0, UPT, UR4, 0x1f4, UPT ;  /* 0x000001f40400788c */ /* 0x000fe2000bf05270 */
[----:B-----5:R-:W-:-:S04]  /*0110*/  FFMA R5, R0, R5, 0.0010000000474974513054 ;  /* 0x3a83126f00057423 */ /* 0x020fc80000000005 */
[----:B------:R1:W2:Y:S01]  /*0120*/  MUFU.RSQ R4, R5 ;  /* 0x0000000500047308 */ /* 0x0002a20000001400 */
[----:B------:R-:W-:-:S04]  /*0130*/  IADD3 R0, PT, PT, R5, -0xd000000, RZ ;  /* 0xf300000005007810 */ /* 0x000fc80007ffe0ff */
[----:B------:R-:W-:-:S13]  /*0140*/  ISETP.GT.U32.AND P0, PT, R0, 0x727fffff, PT ;  /* 0x727fffff0000780c */ /* 0x000fda0003f04070 */
[----:B-12---:R-:W-:Y:S05]  /*0150*/  @!P0 BRA `(.L_x_1) ;  /* 0x0000000000108947 */ /* 0x006fea0003800000 */
[----:B------:R-:W-:Y:S02]  /*0160*/  MOV R0, R5 ;  /* 0x0000000500007202 */ /* 0x000fe40000000f00 */
[----:B------:R-:W-:-:S07]  /*0170*/  MOV R9, 0x190 ;  /* 0x0000019000097802 */ /* 0x000fce0000000f00 */
[----:B0-----:R-:W-:Y:S05]  /*0180*/  CALL.REL.NOINC `($__internal_0_$__cuda_sm20_sqrt_rn_f32_slowpath) ;  /* 0x0000000000f07944 */ /* 0x001fea0003c00000 */
[----:B------:R-:W-:Y:S05]  /*0190*/  BRA `(.L_x_2) ;  /* 0x0000000000107947 */ /* 0x000fea0003800000 */
.L_x_1:
[----:B------:R-:W-:Y:S01]  /*01a0*/  FMUL.FTZ R0, R5, R4 ;  /* 0x0000000405007220 */ /* 0x000fe20000410000 */
[----:B------:R-:W-:-:S03]  /*01b0*/  FMUL.FTZ R4, R4, 0.5 ;  /* 0x3f00000004047820 */ /* 0x000fc60000410000 */
[----:B------:R-:W-:-:S04]  /*01c0*/  FFMA R5, -R0, R0, R5 ;  /* 0x0000000000057223 */ /* 0x000fc80000000105 */
[----:B------:R-:W-:-:S07]  /*01d0*/  FFMA R0, R5, R4, R0 ;  /* 0x0000000405007223 */ /* 0x000fce0000000000 */
.L_x_2:
[----:B------:R-:W-:Y:S05]  /*01e0*/  BSYNC.RECONVERGENT B0 ;  /* 0x0000000000007941 */ /* 0x000fea0003800200 */
.L_x_0:
[----:B------:R-:W-:Y:S01]  /*01f0*/  MOV R5, 0x3f8020c5 ;  /* 0x3f8020c500057802 */ /* 0x000fe20000000f00 */
[----:B------:R-:W-:Y:S04]  /*0200*/  BSSY.RECONVERGENT B0, `(.L_x_3) ;  /* 0x000000e000007945 */ /* 0x000fe80003800200 */
[----:B------:R-:W-:-:S04]  /*0210*/  FFMA R5, R0, R5, 0.0010000000474974513054 ;  /* 0x3a83126f00057423 */ /* 0x000fc80000000005 */
        /* <DEDUP_REMOVED lines=8> */
.L_x_4:
[----:B------:R-:W-:Y:S01]  /*02a0*/  FMUL.FTZ R0, R5, R4 ;  /* 0x0000000405007220 */ /* 0x000fe20000410000 */
[----:B------:R-:W-:-:S03]  /*02b0*/  FMUL.FTZ R4, R4, 0.5 ;  /* 0x3f00000004047820 */ /* 0x000fc60000410000 */
[----:B------:R-:W-:-:S04]  /*02c0*/  FFMA R5, -R0, R0, R5 ;  /* 0x0000000000057223 */ /* 0x000fc80000000105 */
[----:B------:R-:W-:-:S07]  /*02d0*/  FFMA R0, R5, R4, R0 ;  /* 0x0000000405007223 */ /* 0x000fce0000000000 */
.L_x_5:
[----:B------:R-:W-:Y:S05]  /*02e0*/  BSYNC.RECONVERGENT B0 ;  /* 0x0000000000007941 */ /* 0x000fea0003800200 */
.L_x_3:
[----:B------:R-:W-:Y:S01]  /*02f0*/  HFMA2 R5, -RZ, RZ, 1.875, 0.00931549072265625 ;  /* 0x3f8020c5ff057431 */ /* 0x000fe200000001ff */
        /* <DEDUP_REMOVED lines=10> */
.L_x_7:
[----:B------:R-:W-:Y:S01]  /*03a0*/  FMUL.FTZ R0, R5, R4 ;  /* 0x0000000405007220 */ /* 0x000fe20000410000 */
[----:B------:R-:W-:-:S03]  /*03b0*/  FMUL.FTZ R4, R4, 0.5 ;  /* 0x3f00000004047820 */ /* 0x000fc60000410000 */
[----:B------:R-:W-:-:S04]  /*03c0*/  FFMA R5, -R0, R0, R5 ;  /* 0x0000000000057223 */ /* 0x000fc80000000105 */
[----:B------:R-:W-:-:S07]  /*03d0*/  FFMA R0, R5, R4, R0 ;  /* 0x0000000405007223 */ /* 0x000fce0000000000 */
.L_x_8:
[----:B------:R-:W-:Y:S05]  /*03e0*/  BSYNC.RECONVERGENT B0 ;  /* 0x0000000000007941 */ /* 0x000fea0003800200 */
.L_x_6:
[----:B------:R-:W-:Y:S01]  /*03f0*/  MOV R5, 0x3f8020c5 ;  /* 0x3f8020c500057802 */ /* 0x000fe20000000f00 */
[----:B------:R-:W-:Y:S04]  /*0400*/  BSSY.RECONVERGENT B0, `(.L_x_9) ;  /* 0x0000010000007945 */ /* 0x000fe80003800200 */
[----:B------:R-:W-:-:S04]  /*0410*/  FFMA R5, R0, R5, 0.0010000000474974513054 ;  /* 0x3a83126f00057423 */ /* 0x000fc80000000005 */
[----:B------:R1:W2:Y:S01]  /*0420*/  MUFU.RSQ R4, R5 ;  /* 0x0000000500047308 */ /* 0x0002a20000001400 */
[----:B------:R-:W-:-:S04]  /*0430*/  IADD3 R0, PT, PT, R5, -0xd000000, RZ ;  /* 0xf300000005007810 */ /* 0x000fc80007ffe0ff */
[----:B------:R-:W-:-:S13]  /*0440*/  ISETP.GT.U32.AND P0, PT, R0, 0x727fffff, PT ;  /* 0x727fffff0000780c */ /* 0x000fda0003f04070 */
[----:B-12---:R-:W-:Y:S05]  /*0450*/  @!P0 BRA `(.L_x_10) ;  /* 0x0000000000188947 */ /* 0x006fea0003800000 */
[----:B------:R-:W-:Y:S01]  /*0460*/  BSSY.RECONVERGENT B1, `(.L_x_11) ;  /* 0x0000004000017945 */ /* 0x000fe20003800200 */
[----:B------:R-:W-:Y:S02]  /*0470*/  MOV R0, R5 ;  /* 0x0000000500007202 */ /* 0x000fe40000000f00 */
[----:B------:R-:W-:-:S07]  /*0480*/  MOV R9, 0x4a0 ;  /* 0x000004a000097802 */ /* 0x000fce0000000f00 */
[----:B0-----:R-:W-:Y:S05]  /*0490*/  CALL.REL.NOINC `($__internal_0_$__cuda_sm20_sqrt_rn_f32_slowpath) ;  /* 0x00000000002c7944 */ /* 0x001fea0003c00000 */
[----:B------:R-:W-:Y:S05]  /*04a0*/  BSYNC.RECONVERGENT B1 ;  /* 0x0000000000017941 */ /* 0x000fea0003800200 */
.L_x_11:
[----:B------:R-:W-:Y:S05]  /*04b0*/  BRA `(.L_x_12) ;  /* 0x0000000000107947 */ /* 0x000fea0003800000 */
.L_x_10:
[----:B------:R-:W-:Y:S01]  /*04c0*/  FMUL.FTZ R0, R5, R4 ;  /* 0x0000000405007220 */ /* 0x000fe20000410000 */
[----:B------:R-:W-:-:S03]  /*04d0*/  FMUL.FTZ R4, R4, 0.5 ;  /* 0x3f00000004047820 */ /* 0x000fc60000410000 */
[----:B------:R-:W-:-:S04]  /*04e0*/  FFMA R5, -R0, R0, R5 ;  /* 0x0000000000057223 */ /* 0x000fc80000000105 */
[----:B------:R-:W-:-:S07]  /*04f0*/  FFMA R0, R5, R4, R0 ;  /* 0x0000000405007223 */ /* 0x000fce0000000000 */
.L_x_12:
[----:B------:R-:W-:Y:S05]  /*0500*/  BSYNC.RECONVERGENT B0 ;  /* 0x0000000000007941 */ /* 0x000fea0003800200 */
.L_x_9:
[----:B------:R-:W-:Y:S05]  /*0510*/  BRA.U UP0, `(.L_x_13) ;  /* 0xfffffff900ec7547 */ /* 0x000fea000b83ffff */
[----:B------:R-:W-:-:S05]  /*0520*/  FADD R5, R0, 20 ;  /* 0x41a0000000057421 */ /* 0x000fca0000000000 */
[----:B------:R-:W-:Y:S01]  /*0530*/  STG.E desc[UR6][R2.64], R5 ;  /* 0x0000000502007986 */ /* 0x000fe2000c101906 */
[----:B------:R-:W-:Y:S05]  /*0540*/  EXIT ;  /* 0x000000000000794d */ /* 0x000fea0003800000 */
        .weak           $__internal_0_$__cuda_sm20_sqrt_rn_f32_slowpath
        .type           $__internal_0_$__cuda_sm20_sqrt_rn_f32_slowpath,@function
        .size           $__internal_0_$__cuda_sm20_sqrt_rn_f32_slowpath,(.L_x_89 - $__internal_0_$__cuda_sm20_sqrt_rn_f32_slowpath)
$__internal_0_$__cuda_sm20_sqrt_rn_f32_slowpath:
[----:B------:R-:W-:-:S13]  /*0550*/  LOP3.LUT P0, RZ, R0, 0x7fffffff, RZ, 0xc0, !PT ;  /* 0x7fffffff00ff7812 */ /* 0x000fda000780c0ff */
[----:B------:R-:W-:Y:S01]  /*0560*/  @!P0 MOV R4, R0 ;  /* 0x0000000000048202 */ /* 0x000fe20000000f00 */
[----:B------:R-:W-:Y:S06]  /*0570*/  @!P0 BRA `(.L_x_14) ;  /* 0x0000000000408947 */ /* 0x000fec0003800000 */
[----:B------:R-:W-:-:S13]  /*0580*/  FSETP.GEU.FTZ.AND P0, PT, R0, RZ, PT ;  /* 0x000000ff0000720b */ /* 0x000fda0003f1e000 */
[----:B------:R-:W-:Y:S01]  /*0590*/  @!P0 MOV R4, 0x7fffffff ;  /* 0x7fffffff00048802 */ /* 0x000fe20000000f00 */
[----:B------:R-:W-:Y:S06]  /*05a0*/  @!P0 BRA `(.L_x_14) ;  /* 0x0000000000348947 */ /* 0x000fec0003800000 */
[----:B------:R-:W-:-:S13]  /*05b0*/  FSETP.GTU.FTZ.AND P0, PT, |R0|, +INF , PT ;  /* 0x7f8000000000780b */ /* 0x000fda0003f1c200 */
[----:B------:R-:W-:Y:S01]  /*05c0*/  @P0 FADD.FTZ R4, R0, 1 ;  /* 0x3f80000000040421 */ /* 0x000fe20000010000 */
[----:B------:R-:W-:Y:S06]  /*05d0*/  @P0 BRA `(.L_x_14) ;  /* 0x0000000000280947 */ /* 0x000fec0003800000 */
[----:B------:R-:W-:-:S13]  /*05e0*/  FSETP.NEU.FTZ.AND P0, PT, |R0|, +INF , PT ;  /* 0x7f8000000000780b */ /* 0x000fda0003f1d200 */
[----:B------:R-:W-:-:S04]  /*05f0*/  @P0 FFMA R5, R0, 1.84467440737095516160e+19, RZ ;  /* 0x5f80000000050823 */ /* 0x000fc800000000ff */
[----:B------:R-:W0:Y:S02]  /*0600*/  @P0 MUFU.RSQ R4, R5 ;  /* 0x0000000500040308 */ /* 0x000e240000001400 */
[----:B0-----:R-:W-:Y:S01]  /*0610*/  @P0 FMUL.FTZ R6, R5, R4 ;  /* 0x0000000405060220 */ /* 0x001fe20000410000 */
[----:B------:R-:W-:Y:S01]  /*0620*/  @P0 FMUL.FTZ R8, R4, 0.5 ;  /* 0x3f00000004080820 */ /* 0x000fe20000410000 */
[----:B------:R-:W-:Y:S02]  /*0630*/  @!P0 MOV R4, R0 ;  /* 0x0000000000048202 */ /* 0x000fe40000000f00 */
[----:B------:R-:W-:-:S04]  /*0640*/  @P0 FADD.FTZ R7, -R6, -RZ ;  /* 0x800000ff06070221 */ /* 0x000fc80000010100 */
[----:B------:R-:W-:-:S04]  /*0650*/  @P0 FFMA R7, R6, R7, R5 ;  /* 0x0000000706070223 */ /* 0x000fc80000000005 */
[----:B------:R-:W-:-:S04]  /*0660*/  @P0 FFMA R7, R7, R8, R6 ;  /* 0x0000000807070223 */ /* 0x000fc80000000006 */
[----:B------:R-:W-:-:S07]  /*0670*/  @P0 FMUL.FTZ R4, R7, 2.3283064365386962891e-10 ;  /* 0x2f80000007040820 */ /* 0x000fce0000410000 */
.L_x_14:
[----:B------:R-:W-:Y:S01]  /*0680*/  HFMA2 R5, -RZ, RZ, 0, 0 ;  /* 0x00000000ff057431 */ /* 0x000fe200000001ff */
[----:B------:R-:W-:Y:S02]  /*0690*/  MOV R0, R4 ;  /* 0x0000000400007202 */ /* 0x000fe40000000f00 */
[----:B------:R-:W-:-:S04]  /*06a0*/  MOV R4, R9 ;  /* 0x0000000900047202 */ /* 0x000fc80000000f00 */
[----:B------:R-:W-:Y:S05]  /*06b0*/  RET.REL.NODEC R4 `(_Z7kernelCPfi) ;  /* 0xfffffff804507950 */ /* 0x000fea0003c3ffff */
.L_x_15:
[----:B------:R-:W-:-:S00]  /*06c0*/  BRA `(.L_x_15) ;  /* 0xfffffffc00fc7947 */ /* 0x000fc0000383ffff */
[----:B------:R-:W-:-:S00]  /*06d0*/  NOP ;  /* 0x0000000000007918 */ /* 0x000fc00000000000 */
        /* <DEDUP_REMOVED lines=10> */
.L_x_89:


//--------------------- .text._Z7kernelBPfi       --------------------------
	.section	.text._Z7kernelBPfi,"ax",@progbits
	.align	128
        .global         _Z7kernelBPfi
        .type           _Z7kernelBPfi,@function
        .size           _Z7kernelBPfi,(.L_x_90 - _Z7kernelBPfi)
        .other          _Z7kernelBPfi,@"STO_CUDA_ENTRY STV_DEFAULT"
_Z7kernelBPfi:
.text._Z7kernelBPfi:
        /* <DEDUP_REMOVED lines=13> */
.L_x_29:
        /* <DEDUP_REMOVED lines=11> */
[----:B0-----:R-:W-:Y:S05]  /*0180*/  CALL.REL.NOINC `($__internal_1_$__cuda_sm20_sqrt_rn_f32_slowpath) ;  /* 0x0000000000f07944 */ /* 0x001fea0003c00000 */
[----:B------:R-:W-:Y:S05]  /*0190*/  BRA `(.L_x_18) ;  /* 0x0000000000107947 */ /* 0x000fea0003800000 */
.L_x_17:
[----:B------:R-:W-:Y:S01]  /*01a0*/  FMUL.FTZ R0, R5, R4 ;  /* 0x0000000405007220 */ /* 0x000fe20000410000 */
[----:B------:R-:W-:-:S03]  /*01b0*/  FMUL.FTZ R4, R4, 0.5 ;  /* 0x3f00000004047820 */ /* 0x000fc60000410000 */
[----:B------:R-:W-:-:S04]  /*01c0*/  FFMA R5, -R0, R0, R5 ;  /* 0x0000000000057223 */ /* 0x000fc80000000105 */
[----:B------:R-:W-:-:S07]  /*01d0*/  FFMA R0, R5, R4, R0 ;  /* 0x0000000405007223 */ /* 0x000fce0000000000 */
.L_x_18:
[----:B------:R-:W-:Y:S05]  /*01e0*/  BSYNC.RECONVERGENT B0 ;  /* 0x0000000000007941 */ /* 0x000fea0003800200 */
.L_x_16:
        /* <DEDUP_REMOVED lines=11> */
.L_x_20:
[----:B------:R-:W-:Y:S01]  /*02a0*/  FMUL.FTZ R0, R5, R4 ;  /* 0x0000000405007220 */ /* 0x000fe20000410000 */
[----:B------:R-:W-:-:S03]  /*02b0*/  FMUL.FTZ R4, R4, 0.5 ;  /* 0x3f00000004047820 */ /* 0x000fc60000410000 */
[----:B------:R-:W-:-:S04]  /*02c0*/  FFMA R5, -R0, R0, R5 ;  /* 0x0000000000057223 */ /* 0x000fc80000000105 */
[----:B------:R-:W-:-:S07]  /*02d0*/  FFMA R0, R5, R4, R0 ;  /* 0x0000000405007223 */ /* 0x000fce0000000000 */
.L_x_21:
[----:B------:R-:W-:Y:S05]  /*02e0*/  BSYNC.RECONVERGENT B0 ;  /* 0x0000000000007941 */ /* 0x000fea0003800200 */
.L_x_19:
        /* <DEDUP_REMOVED lines=11> */
.L_x_23:
[----:B------:R-:W-:Y:S01]  /*03a0*/  FMUL.FTZ R0, R5, R4 ;  /* 0x0000000405007220 */ /* 0x000fe20000410000 */
[----:B------:R-:W-:-:S03]  /*03b0*/  FMUL.FTZ R4, R4, 0.5 ;  /* 0x3f00000004047820 */ /* 0x000fc60000410000 */
[----:B------:R-:W-:-:S04]  /*03c0*/  FFMA R5, -R0, R0, R5 ;  /* 0x0000000000057223 */ /* 0x000fc80000000105 */
[----:B------:R-:W-:-:S07]  /*03d0*/  FFMA R0, R5, R4, R0 ;  /* 0x0000000405007223 */ /* 0x000fce0000000000 */
.L_x_24:
[----:B------:R-:W-:Y:S05]  /*03e0*/  BSYNC.RECONVERGENT B0 ;  /* 0x0000000000007941 */ /* 0x000fea0003800200 */
.L_x_22:
        /* <DEDUP_REMOVED lines=10> */
[----:B0-----:R-:W-:Y:S05]  /*0490*/  CALL.REL.NOINC `($__internal_1_$__cuda_sm20_sqrt_rn_f32_slowpath) ;  /* 0x00000000002c7944 */ /* 0x001fea0003c00000 */
[----:B------:R-:W-:Y:S05]  /*04a0*/  BSYNC.RECONVERGENT B1 ;  /* 0x0000000000017941 */ /* 0x000fea0003800200 */
.L_x_27:
[----:B------:R-:W-:Y:S05]  /*04b0*/  BRA `(.L_x_28) ;  /* 0x0000000000107947 */ /* 0x000fea0003800000 */
.L_x_26:
[----:B------:R-:W-:Y:S01]  /*04c0*/  FMUL.FTZ R0, R5, R4 ;  /* 0x0000000405007220 */ /* 0x000fe20000410000 */
[----:B------:R-:W-:-:S03]  /*04d0*/  FMUL.FTZ R4, R4, 0.5 ;  /* 0x3f00000004047820 */ /* 0x000fc60000410000 */
[----:B------:R-:W-:-:S04]  /*04e0*/  FFMA R5, -R0, R0, R5 ;  /* 0x0000000000057223 */ /* 0x000fc80000000105 */
[----:B------:R-:W-:-:S07]  /*04f0*/  FFMA R0, R5, R4, R0 ;  /* 0x0000000405007223 */ /* 0x000fce0000000000 */
.L_x_28:
[----:B------:R-:W-:Y:S05]  /*0500*/  BSYNC.RECONVERGENT B0 ;  /* 0x0000000000007941 */ /* 0x000fea0003800200 */
.L_x_25:
[----:B------:R-:W-:Y:S05]  /*0510*/  BRA.U UP0, `(.L_x_29) ;  /* 0xfffffff900ec7547 */ /* 0x000fea000b83ffff */
[----:B------:R-:W-:-:S05]  /*0520*/  FADD R5, R0, 10 ;  /* 0x4120000000057421 */ /* 0x000fca0000000000 */
[----:B------:R-:W-:Y:S01]  /*0530*/  STG.E desc[UR6][R2.64], R5 ;  /* 0x0000000502007986 */ /* 0x000fe2000c101906 */
[----:B------:R-:W-:Y:S05]  /*0540*/  EXIT ;  /* 0x000000000000794d */ /* 0x000fea0003800000 */
        .weak           $__internal_1_$__cuda_sm20_sqrt_rn_f32_slowpath
        .type           $__internal_1_$__cuda_sm20_sqrt_rn_f32_slowpath,@function
        .size           $__internal_1_$__cuda_sm20_sqrt_rn_f32_slowpath,(.L_x_90 - $__internal_1_$__cuda_sm20_sqrt_rn_f32_slowpath)
$__internal_1_$__cuda_sm20_sqrt_rn_f32_slowpath:
        /* <DEDUP_REMOVED lines=19> */
.L_x_30:
[----:B------:R-:W-:Y:S01]  /*0680*/  HFMA2 R5, -RZ, RZ, 0, 0 ;  /* 0x00000000ff057431 */ /* 0x000fe200000001ff */
[----:B------:R-:W-:Y:S02]  /*0690*/  MOV R0, R4 ;  /* 0x0000000400007202 */ /* 0x000fe40000000f00 */
[----:B------:R-:W-:-:S04]  /*06a0*/  MOV R4, R9 ;  /* 0x0000000900047202 */ /* 0x000fc80000000f00 */
[----:B------:R-:W-:Y:S05]  /*06b0*/  RET.REL.NODEC R4 `(_Z7kernelBPfi) ;  /* 0xfffffff804507950 */ /* 0x000fea0003c3ffff */
.L_x_31:
        /* <DEDUP_REMOVED lines=12> */
.L_x_90:


//--------------------- .text._Z13kernelA_NoPDLPfi --------------------------
	.section	.text._Z13kernelA_NoPDLPfi,"ax",@progbits
	.align	128
        .global         _Z13kernelA_NoPDLPfi
        .type           _Z13kernelA_NoPDLPfi,@function
        .size           _Z13kernelA_NoPDLPfi,(.L_x_91 - _Z13kernelA_NoPDLPfi)
        .other          _Z13kernelA_NoPDLPfi,@"STO_CUDA_ENTRY STV_DEFAULT"
_Z13kernelA_NoPDLPfi:
.text._Z13kernelA_NoPDLPfi:
        /* <DEDUP_REMOVED lines=13> */
.L_x_57:
        /* <DEDUP_REMOVED lines=11> */
[----:B0-----:R-:W-:Y:S05]  /*0180*/  CALL.REL.NOINC `($__internal_2_$__cuda_sm20_sqrt_rn_f32_slowpath) ;  /* 0x0000000800147944 */ /* 0x001fea0003c00000 */
[----:B------:R-:W-:Y:S05]  /*0190*/  BRA `(.L_x_34) ;  /* 0x0000000000107947 */ /* 0x000fea0003800000 */
.L_x_33:
[----:B------:R-:W-:Y:S01]  /*01a0*/  FMUL.FTZ R0, R5, R4 ;  /* 0x0000000405007220 */ /* 0x000fe20000410000 */
[----:B------:R-:W-:-:S03]  /*01b0*/  FMUL.FTZ R4, R4, 0.5 ;  /* 0x3f00000004047820 */ /* 0x000fc60000410000 */
[----:B------:R-:W-:-:S04]  /*01c0*/  FFMA R5, -R0, R0, R5 ;  /* 0x0000000000057223 */ /* 0x000fc80000000105 */
[----:B------:R-:W-:-:S07]  /*01d0*/  FFMA R0, R5, R4, R0 ;  /* 0x0000000405007223 */ /* 0x000fce0000000000 */
.L_x_34:
[----:B------:R-:W-:Y:S05]  /*01e0*/  BSYNC.RECONVERGENT B0 ;  /* 0x0000000000007941 */ /* 0x000fea0003800200 */
.L_x_32:
[----:B------:R-:W-:Y:S01]  /*01f0*/  MOV R5, 0x3f8020c5 ;  /* 0x3f8020c500057802 */ /* 0x000fe20000000f00 */
[----:B------:R-:W-:Y:S04]  /*0200*/  BSSY.RECONVERGENT B0, `(.L_x_35) ;  /* 0x000000f000007945 */ /* 0x000fe80003800200 */
[----:B------:R-:W-:-:S04]  /*0210*/  FFMA R0, R0, R5, -0.00050000002374872565269 ;  /* 0xba03126f00007423 */ /* 0x000fc80000000005 */
[----:B------:R-:W-:-:S04]  /*0220*/  FFMA R5, R0, R5, 0.0010000000474974513054 ;  /* 0x3a83126f00057423 */ /* 0x000fc80000000005 */
        /* <DEDUP_REMOVED lines=8> */
.L_x_36:
[----:B------:R-:W-:Y:S01]  /*02b0*/  FMUL.FTZ R0, R5, R4 ;  /* 0x0000000405007220 */ /* 0x000fe20000410000 */
[----:B------:R-:W-:-:S03]  /*02c0*/  FMUL.FTZ R4, R4, 0.5 ;  /* 0x3f00000004047820 */ /* 0x000fc60000410000 */
[----:B------:R-:W-:-:S04]  /*02d0*/  FFMA R5, -R0, R0, R5 ;  /* 0x0000000000057223 */ /* 0x000fc80000000105 */
[----:B------:R-:W-:-:S07]  /*02e0*/  FFMA R0, R5, R4, R0 ;  /* 0x0000000405007223 */ /* 0x000fce0000000000 */
.L_x_37:
[----:B------:R-:W-:Y:S05]  /*02f0*/  BSYNC.RECONVERGENT B0 ;  /* 0x0000000000007941 */ /* 0x000fea0003800200 */
.L_x_35:
[----:B------:R-:W-:Y:S01]  /*0300*/  HFMA2 R5, -RZ, RZ, 1.875, 0.00931549072265625 ;  /* 0x3f8020c5ff057431 */ /* 0x000fe200000001ff */
        /* <DEDUP_REMOVED lines=11> */
.L_x_39:
[----:B------:R-:W-:Y:S01]  /*03c0*/  FMUL.FTZ R0, R5, R4 ;  /* 0x0000000405007220 */ /* 0x000fe20000410000 */
[----:B------:R-:W-:-:S03]  /*03d0*/  FMUL.FTZ R4, R4, 0.5 ;  /* 0x3f00000004047820 */ /* 0x000fc60000410000 */
[----:B------:R-:W-:-:S04]  /*03e0*/  FFMA R5, -R0, R0, R5 ;  /* 0x0000000000057223 */ /* 0x000fc80000000105 */
[----:B------:R-:W-:-:S07]  /*03f0*/  FFMA R0, R5, R4, R0 ;  /* 0x0000000405007223 */ /* 0x000fce0000000000 */
.L_x_40:
[----:B------:R-:W-:Y:S05]  /*0400*/  BSYNC.RECONVERGENT B0 ;  /* 0x0000000000007941 */ /* 0x000fea0003800200 */
.L_x_38:
        /* <DEDUP_REMOVED lines=12> */
.L_x_42:
[----:B------:R-:W-:Y:S01]  /*04d0*/  FMUL.FTZ R0, R5, R4 ;  /* 0x0000000405007220 */ /* 0x000fe20000410000 */
[----:B------:R-:W-:-:S03]  /*04e0*/  FMUL.FTZ R4, R4, 0.5 ;  /* 0x3f00000004047820 */ /* 0x000fc60000410000 */
[----:B------:R-:W-:-:S04]  /*04f0*/  FFMA R5, -R0, R0, R5 ;  /* 0x0000000000057223 */ /* 0x000fc80000000105 */
[----:B------:R-:W-:-:S07]  /*0500*/  FFMA R0, R5, R4, R0 ;  /* 0x0000000405007223 */ /* 0x000fce0000000000 */
.L_x_43:
[----:B------:R-:W-:Y:S05]  /*0510*/  BSYNC.RECONVERGENT B0 ;  /* 0x0000000000007941 */ /* 0x000fea0003800200 */
.L_x_41:
        /* <DEDUP_REMOVED lines=12> */
.L_x_45:
[----:B------:R-:W-:Y:S01]  /*05e0*/  FMUL.FTZ R0, R5, R4 ;  /* 0x0000000405007220 */ /* 0x000fe20000410000 */
[----:B------:R-:W-:-:S03]  /*05f0*/  FMUL.FTZ R4, R4, 0.5 ;  /* 0x3f00000004047820 */ /* 0x000fc60000410000 */
[----:B------:R-:W-:-:S04]  /*0600*/  FFMA R5, -R0, R0, R5 ;  /* 0x0000000000057223 */ /* 0x000fc80000000105 */
[----:B------:R-:W-:-:S07]  /*0610*/  FFMA R0, R5, R4, R0 ;  /* 0x0000000405007223 */ /* 0x000fce0000000000 */
.L_x_46:
[----:B------:R-:W-:Y:S05]  /*0620*/  BSYNC.RECONVERGENT B0 ;  /* 0x0000000000007941 */ /* 0x000fea0003800200 */
.L_x_44:
        /* <DEDUP_REMOVED lines=12> */
.L_x_48:
[----:B------:R-:W-:Y:S01]  /*06f0*/  FMUL.FTZ R0, R5, R4 ;  /* 0x0000000405007220 */ /* 0x000fe20000410000 */
[----:B------:R-:W-:-:S03]  /*0700*/  FMUL.FTZ R4, R4, 0.5 ;  /* 0x3f00000004047820 */ /* 0x000fc60000410000 */
[----:B------:R-:W-:-:S04]  /*0710*/  FFMA R5, -R0, R0, R5 ;  /* 0x0000000000057223 */ /* 0x000fc80000000105 */
[----:B------:R-:W-:-:S07]  /*0720*/  FFMA R0, R5, R4, R0 ;  /* 0x0000000405007223 */ /* 0x000fce0000000000 */
.L_x_49:
[----:B------:R-:W-:Y:S05]  /*0730*/  BSYNC.RECONVERGENT B0 ;  /* 0x0000000000007941 */ /* 0x000fea0003800200 */
.L_x_47:
        /* <DEDUP_REMOVED lines=12> */
.L_x_51:
[----:B------:R-:W-:Y:S01]  /*0800*/  FMUL.FTZ R0, R5, R4 ;  /* 0x0000000405007220 */ /* 0x000fe20000410000 */
[----:B------:R-:W-:-:S03]  /*0810*/  FMUL.FTZ R4, R4, 0.5 ;  /* 0x3f00000004047820 */ /* 0x000fc60000410000 */
[----:B------:R-:W-:-:S04]  /*0820*/  FFMA R5, -R0, R0, R5 ;  /* 0x0000000000057223 */ /* 0x000fc80000000105 */
[----:B------:R-:W-:-:S07]  /*0830*/  FFMA R0, R5, R4, R0 ;  /* 0x0000000405007223 */ /* 0x000fce0000000000 */
.L_x_52:
[----:B------:R-:W-:Y:S05]  /*0840*/  BSYNC.RECONVERGENT B0 ;  /* 0x0000000000007941 */ /* 0x000fea0003800200 */
.L_x_50:
        /* <DEDUP_REMOVED lines=11> */
[----:B0-----:R-:W-:Y:S05]  /*0900*/  CALL.REL.NOINC `($__internal_2_$__cuda_sm20_sqrt_rn_f32_slowpath) ;  /* 0x0000000000347944 */ /* 0x001fea0003c00000 */
[----:B------:R-:W-:Y:S05]  /*0910*/  BSYNC.RECONVERGENT B1 ;  /* 0x0000000000017941 */ /* 0x000fea0003800200 */
.L_x_55:
[----:B------:R-:W-:Y:S05]  /*0920*/  BRA `(.L_x_56) ;  /* 0x0000000000107947 */ /* 0x000fea0003800000 */
.L_x_54:
[----:B------:R-:W-:Y:S01]  /*0930*/  FMUL.FTZ R0, R5, R4 ;  /* 0x0000000405007220 */ /* 0x000fe20000410000 */
[----:B------:R-:W-:-:S03]  /*0940*/  FMUL.FTZ R4, R4, 0.5 ;  /* 0x3f00000004047820 */ /* 0x000fc60000410000 */
[----:B------:R-:W-:-:S04]  /*0950*/  FFMA R5, -R0, R0, R5 ;  /* 0x0000000000057223 */ /* 0x000fc80000000105 */
[----:B------:R-:W-:-:S07]  /*0960*/  FFMA R0, R5, R4, R0 ;  /* 0x0000000405007223 */ /* 0x000fce0000000000 */
.L_x_56:
[----:B------:R-:W-:Y:S05]  /*0970*/  BSYNC.RECONVERGENT B0 ;  /* 0x0000000000007941 */ /* 0x000fea0003800200 */
.L_x_53:
[----:B------:R-:W-:-:S05]  /*0980*/  HFMA2 R5, -RZ, RZ, 1.875, 0.00931549072265625 ;  /* 0x3f8020c5ff057431 */ /* 0x000fca00000001ff */
[----:B------:R-:W-:Y:S01]  /*0990*/  FFMA R0, R0, R5, -0.00050000002374872565269 ;  /* 0xba03126f00007423 */ /* 0x000fe20000000005 */
[----:B------:R-:W-:Y:S06]  /*09a0*/  BRA.U UP0, `(.L_x_57) ;  /* 0xfffffff500c87547 */ /* 0x000fec000b83ffff */
[----:B------:R-:W-:-:S05]  /*09b0*/  FADD R5, R0, R0 ;  /* 0x0000000000057221 */ /* 0x000fca0000000000 */
[----:B------:R-:W-:Y:S01]  /*09c0*/  STG.E desc[UR6][R2.64], R5 ;  /* 0x0000000502007986 */ /* 0x000fe2000c101906 */
[----:B------:R-:W-:Y:S05]  /*09d0*/  EXIT ;  /* 0x000000000000794d */ /* 0x000fea0003800000 */
        .weak           $__internal_2_$__cuda_sm20_sqrt_rn_f32_slowpath
        .type           $__internal_2_$__cuda_sm20_sqrt_rn_f32_slowpath,@function
        .size           $__internal_2_$__cuda_sm20_sqrt_rn_f32_slowpath,(.L_x_91 - $__internal_2_$__cuda_sm20_sqrt_rn_f32_slowpath)
$__internal_2_$__cuda_sm20_sqrt_rn_f32_slowpath:
        /* <DEDUP_REMOVED lines=19> */
.L_x_58:
[----:B------:R-:W-:Y:S01]  /*0b10*/  HFMA2 R5, -RZ, RZ, 0, 0 ;  /* 0x00000000ff057431 */ /* 0x000fe200000001ff */
[----:B------:R-:W-:Y:S02]  /*0b20*/  MOV R0, R4 ;  /* 0x0000000400007202 */ /* 0x000fe40000000f00 */
[----:B------:R-:W-:-:S04]  /*0b30*/  MOV R4, R9 ;  /* 0x0000000900047202 */ /* 0x000fc80000000f00 */
[----:B------:R-:W-:Y:S05]  /*0b40*/  RET.REL.NODEC R4 `(_Z13kernelA_NoPDLPfi) ;  /* 0xfffffff4042c7950 */ /* 0x000fea0003c3ffff */
.L_x_59:
        /* <DEDUP_REMOVED lines=11> */
.L_x_91:


//--------------------- .text._Z11kernelA_PDLPfi  --------------------------
	.section	.text._Z11kernelA_PDLPfi,"ax",@progbits
	.align	128
        .global         _Z11kernelA_PDLPfi
        .type           _Z11kernelA_PDLPfi,@function
        .size           _Z11kernelA_PDLPfi,(.L_x_92 - _Z11kernelA_PDLPfi)
        .other          _Z11kernelA_PDLPfi,@"STO_CUDA_ENTRY STV_DEFAULT"
_Z11kernelA_PDLPfi:
.text._Z11kernelA_PDLPfi:
[----:B------:R-:W-:Y:S01]  /*0000*/  LDC R1, c[0x0][0x37c] ;  /* 0x0000df00ff017b82 */ /* 0x000fe20000000800 */
[----:B------:R-:W0:Y:S07]  /*0010*/  S2R R4, SR_TID.X ;  /* 0x0000000000047919 */ /* 0x000e2e0000002100 */
[----:B------:R-:W0:Y:S01]  /*0020*/  S2UR UR4, SR_CTAID.X ;  /* 0x00000000000479c3 */ /* 0x000e220000002500 */
[----:B------:R-:W1:Y:S01]  /*0030*/  LDCU UR5, c[0x0][0x388] ;  /* 0x00007100ff0577ac */ /* 0x000e620008000800 */
[----:B------:R-:W-:Y:S06]  /*0040*/  BSSY.RECONVERGENT B0, `(.L_x_60) ;  /* 0x000009c000007945 */ /* 0x000fec0003800200 */
[----:B------:R-:W0:Y:S02]  /*0050*/  LDC R5, c[0x0][0x360] ;  /* 0x0000d800ff057b82 */ /* 0x000e240000000800 */
[----:B0-----:R-:W-:-:S05]  /*0060*/  IMAD R5, R5, UR4, R4 ;  /* 0x0000000405057c24 */ /* 0x001fca000f8e0204 */
[----:B-1----:R-:W-:-:S13]  /*0070*/  ISETP.GE.AND P0, PT, R5, UR5, PT ;  /* 0x0000000505007c0c */ /* 0x002fda000bf06270 */
[----:B------:R-:W-:Y:S05]  /*0080*/  @P0 BRA `(.L_x_61) ;  /* 0x00000008005c0947 */ /* 0x000fea0003800000 */
[----:B------:R-:W0:Y:S08]  /*0090*/  LDC.64 R8, c[0x0][0x358] ;  /* 0x0000d600ff087b82 */ /* 0x000e300000000a00 */
[----:B------:R-:W1:Y:S01]  /*00a0*/  LDC.64 R2, c[0x0][0x380] ;  /* 0x0000e000ff027b82 */ /* 0x000e620000000a00 */
[----:B0-----:R-:W-:Y:S02]  /*00b0*/  R2UR UR6, R8 ;  /* 0x00000000080672ca */ /* 0x001fe400000e0000 */
[----:B------:R-:W-:Y:S01]  /*00c0*/  R2UR UR7, R9 ;  /* 0x00000000090772ca */ /* 0x000fe200000e0000 */
[----:B-1----:R-:W-:-:S12]  /*00d0*/  IMAD.WIDE R2, R5, 0x4, R2 ;  /* 0x0000000405027825 */ /* 0x002fd800078e0202 */
[----:B------:R0:W5:Y:S01]  /*00e0*/  LDG.E R0, desc[UR6][R2.64] ;  /* 0x0000000602007981 */ /* 0x000162000c1e1900 */
[----:B------:R-:W-:-:S07]  /*00f0*/  HFMA2 R5, -RZ, RZ, 0, 0 ;  /* 0x00000000ff057431 */ /* 0x000fce00000001ff */
.L_x_86:
[----:B------:R-:W-:Y:S01]  /*0100*/  MOV R7, 0x3f8020c5 ;  /* 0x3f8020c500077802 */ /* 0x000fe20000000f00 */
[----:B------:R-:W-:Y:S01]  /*0110*/  BSSY.RECONVERGENT B1, `(.L_x_62) ;  /* 0x0000010000017945 */ /* 0x000fe20003800200 */
[----:B------:R-:W-:-:S03]  /*0120*/  IADD3 R5, PT, PT, R5, 0x8, RZ ;  /* 0x0000000805057810 */ /* 0x000fc60007ffe0ff */
[----:B-----5:R-:W-:Y:S01]  /*0130*/  FFMA R7, R0, R7, 0.0010000000474974513054 ;  /* 0x3a83126f00077423 */ /* 0x020fe20000000007 */
[----:B------:R-:W-:-:S03]  /*0140*/  ISETP.NE.AND P0, PT, R5, 0x3e8, PT ;  /* 0x000003e80500780c */ /* 0x000fc60003f05270 */
[----:B------:R1:W2:Y:S01]  /*0150*/  MUFU.RSQ R6, R7 ;  /* 0x0000000700067308 */ /* 0x0002a20000001400 */
[----:B------:R-:W-:-:S04]  /*0160*/  IADD3 R0, PT, PT, R7, -0xd000000, RZ ;  /* 0xf300000007007810 */ /* 0x000fc80007ffe0ff */
[----:B------:R-:W-:-:S13]  /*0170*/  ISETP.GT.U32.AND P1, PT, R0, 0x727fffff, PT ;  /* 0x727fffff0000780c */ /* 0x000fda0003f24070 */
[----:B-12---:R-:W-:Y:S05]  /*0180*/  @!P1 BRA `(.L_x_63) ;  /* 0x0000000000109947 */ /* 0x006fea0003800000 */
[----:B------:R-:W-:Y:S02]  /*0190*/  MOV R0, R7 ;  /* 0x0000000700007202 */ /* 0x000fe40000000f00 */
[----:B------:R-:W-:-:S07]  /*01a0*/  MOV R13, 0x1c0 ;  /* 0x000001c0000d7802 */ /* 0x000fce0000000f00 */
[----:B0-----:R-:W-:Y:S05]  /*01b0*/  CALL.REL.NOINC `($__internal_3_$__cuda_sm20_sqrt_rn_f32_slowpath) ;  /* 0x0000000800307944 */ /* 0x001fea0003c00000 */
[----:B------:R-:W-:Y:S05]  /*01c0*/  BRA `(.L_x_64) ;  /* 0x0000000000107947 */ /* 0x000fea0003800000 */
.L_x_63:
[----:B------:R-:W-:Y:S01]  /*01d0*/  FMUL.FTZ R0, R7, R6 ;  /* 0x0000000607007220 */ /* 0x000fe20000410000 */
[----:B------:R-:W-:-:S03]  /*01e0*/  FMUL.FTZ R6, R6, 0.5 ;  /* 0x3f00000006067820 */ /* 0x000fc60000410000 */
[----:B------:R-:W-:-:S04]  /*01f0*/  FFMA R7, -R0, R0, R7 ;  /* 0x0000000000077223 */ /* 0x000fc80000000107 */
[----:B------:R-:W-:-:S07]  /*0200*/  FFMA R0, R7, R6, R0 ;  /* 0x0000000607007223 */ /* 0x000fce0000000000 */
.L_x_64:
[----:B------:R-:W-:Y:S05]  /*0210*/  BSYNC.RECONVERGENT B1 ;  /* 0x0000000000017941 */ /* 0x000fea0003800200 */
.L_x_62:
        /* <DEDUP_REMOVED lines=12> */
.L_x_66:
[----:B------:R-:W-:Y:S01]  /*02e0*/  FMUL.FTZ R0, R7, R6 ;  /* 0x0000000607007220 */ /* 0x000fe20000410000 */
[----:B------:R-:W-:-:S03]  /*02f0*/  FMUL.FTZ R6, R6, 0.5 ;  /* 0x3f00000006067820 */ /* 0x000fc60000410000 */
[----:B------:R-:W-:-:S04]  /*0300*/  FFMA R7, -R0, R0, R7 ;  /* 0x0000000000077223 */ /* 0x000fc80000000107 */
[----:B------:R-:W-:-:S07]  /*0310*/  FFMA R0, R7, R6, R0 ;  /* 0x0000000607007223 */ /* 0x000fce0000000000 */
.L_x_67:
[----:B------:R-:W-:Y:S05]  /*0320*/  BSYNC.RECONVERGENT B1 ;  /* 0x0000000000017941 */ /* 0x000fea0003800200 */
.L_x_65:
        /* <DEDUP_REMOVED lines=12> */
.L_x_69:
[----:B------:R-:W-:Y:S01]  /*03f0*/  FMUL.FTZ R0, R7, R6 ;  /* 0x0000000607007220 */ /* 0x000fe20000410000 */
[----:B------:R-:W-:-:S03]  /*0400*/  FMUL.FTZ R6, R6, 0.5 ;  /* 0x3f00000006067820 */ /* 0x000fc60000410000 */
[----:B------:R-:W-:-:S04]  /*0410*/  FFMA R7, -R0, R0, R7 ;  /* 0x0000000000077223 */ /* 0x000fc80000000107 */
[----:B------:R-:W-:-:S07]  /*0420*/  FFMA R0, R7, R6, R0 ;  /* 0x0000000607007223 */ /* 0x000fce0000000000 */
.L_x_70:
[----:B------:R-:W-:Y:S05]  /*0430*/  BSYNC.RECONVERGENT B1 ;  /* 0x0000000000017941 */ /* 0x000fea0003800200 */
.L_x_68:
        /* <DEDUP_REMOVED lines=12> */
.L_x_72:
[----:B------:R-:W-:Y:S01]  /*0500*/  FMUL.FTZ R0, R7, R6 ;  /* 0x0000000607007220 */ /* 0x000fe20000410000 */
[----:B------:R-:W-:-:S03]  /*0510*/  FMUL.FTZ R6, R6, 0.5 ;  /* 0x3f00000006067820 */ /* 0x000fc60000410000 */
[----:B------:R-:W-:-:S04]  /*0520*/  FFMA R7, -R0, R0, R7 ;  /* 0x0000000000077223 */ /* 0x000fc80000000107 */
[----:B------:R-:W-:-:S07]  /*0530*/  FFMA R0, R7, R6, R0 ;  /* 0x0000000607007223 */ /* 0x000fce0000000000 */
.L_x_73:
[----:B------:R-:W-:Y:S05]  /*0540*/  BSYNC.RECONVERGENT B1 ;  /* 0x0000000000017941 */ /* 0x000fea0003800200 */
.L_x_71:
        /* <DEDUP_REMOVED lines=12> */
.L_x_75:
[----:B------:R-:W-:Y:S01]  /*0610*/  FMUL.FTZ R0, R7, R6 ;  /* 0x0000000607007220 */ /* 0x000fe20000410000 */
[----:B------:R-:W-:-:S03]  /*0620*/  FMUL.FTZ R6, R6, 0.5 ;  /* 0x3f00000006067820 */ /* 0x000fc60000410000 */
[----:B------:R-:W-:-:S04]  /*0630*/  FFMA R7, -R0, R0, R7 ;  /* 0x0000000000077223 */ /* 0x000fc80000000107 */
[----:B------:R-:W-:-:S07]  /*0640*/  FFMA R0, R7, R6, R0 ;  /* 0x0000000607007223 */ /* 0x000fce0000000000 */
.L_x_76:
[----:B------:R-:W-:Y:S05]  /*0650*/  BSYNC.RECONVERGENT B1 ;  /* 0x0000000000017941 */ /* 0x000fea0003800200 */
.L_x_74:
        /* <DEDUP_REMOVED lines=12> */
.L_x_78:
[----:B------:R-:W-:Y:S01]  /*0720*/  FMUL.FTZ R0, R7, R6 ;  /* 0x0000000607007220 */ /* 0x000fe20000410000 */
[----:B------:R-:W-:-:S03]  /*0730*/  FMUL.FTZ R6, R6, 0.5 ;  /* 0x3f00000006067820 */ /* 0x000fc60000410000 */
[----:B------:R-:W-:-:S04]  /*0740*/  FFMA R7, -R0, R0, R7 ;  /* 0x0000000000077223 */ /* 0x000fc80000000107 */
[----:B------:R-:W-:-:S07]  /*0750*/  FFMA R0, R7, R6, R0 ;  /* 0x0000000607007223 */ /* 0x000fce0000000000 */
.L_x_79:
[----:B------:R-:W-:Y:S05]  /*0760*/  BSYNC.RECONVERGENT B1 ;  /* 0x0000000000017941 */ /* 0x000fea0003800200 */
.L_x_77:
        /* <DEDUP_REMOVED lines=12> */
.L_x_81:
[----:B------:R-:W-:Y:S01]  /*0830*/  FMUL.FTZ R0, R7, R6 ;  /* 0x0000000607007220 */ /* 0x000fe20000410000 */
[----:B------:R-:W-:-:S03]  /*0840*/  FMUL.FTZ R6, R6, 0.5 ;  /* 0x3f00000006067820 */ /* 0x000fc60000410000 */
[----:B------:R-:W-:-:S04]  /*0850*/  FFMA R7, -R0, R0, R7 ;  /* 0x0000000000077223 */ /* 0x000fc80000000107 */
[----:B------:R-:W-:-:S07]  /*0860*/  FFMA R0, R7, R6, R0 ;  /* 0x0000000607007223 */ /* 0x000fce0000000000 */
.L_x_82:
[----:B------:R-:W-:Y:S05]  /*0870*/  BSYNC.RECONVERGENT B1 ;  /* 0x0000000000017941 */ /* 0x000fea0003800200 */
.L_x_80:
        /* <DEDUP_REMOVED lines=12> */
.L_x_84:
[----:B------:R-:W-:Y:S01]  /*0940*/  FMUL.FTZ R0, R7, R6 ;  /* 0x0000000607007220 */ /* 0x000fe20000410000 */
[----:B------:R-:W-:-:S03]  /*0950*/  FMUL.FTZ R6, R6, 0.5 ;  /* 0x3f00000006067820 */ /* 0x000fc60000410000 */
[----:B------:R-:W-:-:S04]  /*0960*/  FFMA R7, -R0, R0, R7 ;  /* 0x0000000000077223 */ /* 0x000fc80000000107 */
[----:B------:R-:W-:-:S07]  /*0970*/  FFMA R0, R7, R6, R0 ;  /* 0x0000000607007223 */ /* 0x000fce0000000000 */
.L_x_85:
[----:B------:R-:W-:Y:S05]  /*0980*/  BSYNC.RECONVERGENT B1 ;  /* 0x0000000000017941 */ /* 0x000fea0003800200 */
.L_x_83:
[----:B------:R-:W-:-:S05]  /*0990*/  MOV R7, 0x3f8020c5 ;  /* 0x3f8020c500077802 */ /* 0x000fca0000000f00 */
[----:B------:R-:W-:Y:S01]  /*09a0*/  FFMA R0, R0, R7, -0.00050000002374872565269 ;  /* 0xba03126f00007423 */ /* 0x000fe20000000007 */
[----:B------:R-:W-:Y:S06]  /*09b0*/  @P0 BRA `(.L_x_86) ;  /* 0xfffffff400d00947 */ /* 0x000fec000383ffff */
[----:B------:R-:W-:Y:S01]  /*09c0*/  R2UR UR6, R8 ;  /* 0x00000000080672ca */ /* 0x000fe200000e0000 */
[----:B------:R-:W-:Y:S01]  /*09d0*/  FADD R5, R0, R0 ;  /* 0x0000000000057221 */ /* 0x000fe20000000000 */
[----:B------:R-:W-:-:S13]  /*09e0*/  R2UR UR7, R9 ;  /* 0x00000000090772ca */ /* 0x000fda00000e0000 */
[----:B------:R1:W-:Y:S02]  /*09f0*/  STG.E desc[UR6][R2.64], R5 ;  /* 0x0000000502007986 */ /* 0x0003e4000c101906 */
.L_x_61:
[----:B------:R-:W-:Y:S05]  /*0a00*/  BSYNC.RECONVERGENT B0 ;  /* 0x0000000000007941 */ /* 0x000fea0003800200 */
.L_x_60:
[----:B------:R-:W2:Y:S02]  /*0a10*/  LDC R0, c[0x0][0x370] ;  /* 0x0000dc00ff007b82 */ /* 0x000ea40000000800 */
[----:B--2---:R-:W-:-:S04]  /*0a20*/  IADD3 R0, PT, PT, R0, -0x1, RZ ;  /* 0xffffffff00007810 */ /* 0x004fc80007ffe0ff */
[----:B------:R-:W-:-:S04]  /*0a30*/  ISETP.NE.AND P0, PT, R0, UR4, PT ;  /* 0x0000000400007c0c */ /* 0x000fc8000bf05270 */
[----:B------:R-:W-:-:S13]  /*0a40*/  ISETP.NE.OR P0, PT, R4, RZ, P0 ;  /* 0x000000ff0400720c */ /* 0x000fda0000705670 */
[----:B------:R-:W-:Y:S05]  /*0a50*/  @P0 EXIT ;  /* 0x000000000000094d */ /* 0x000fea0003800000 */
[----:B------:R-:W-:Y:S01]  /*0a60*/  PREEXIT ;  /* 0x000000000000782d */ /* 0x000fe20000000000 */
[----:B------:R-:W-:Y:S05]  /*0a70*/  EXIT ;  /* 0x000000000000794d */ /* 0x000fea0003800000 */
        .weak           $__internal_3_$__cuda_sm20_sqrt_rn_f32_slowpath
        .type           $__internal_3_$__cuda_sm20_sqrt_rn_f32_slowpath,@function
        .size           $__internal_3_$__cuda_sm20_sqrt_rn_f32_slowpath,(.L_x_92 - $__internal_3_$__cuda_sm20_sqrt_rn_f32_slowpath)
$__internal_3_$__cuda_sm20_sqrt_rn_f32_slowpath:
        /* <DEDUP_REMOVED lines=19> */
.L_x_87:
[----:B------:R-:W-:Y:S01]  /*0bb0*/  HFMA2 R7, -RZ, RZ, 0, 0 ;  /* 0x00000000ff077431 */ /* 0x000fe200000001ff */
[----:B------:R-:W-:Y:S02]  /*0bc0*/  MOV R0, R6 ;  /* 0x0000000600007202 */ /* 0x000fe40000000f00 */
[----:B------:R-:W-:-:S04]  /*0bd0*/  MOV R6, R13 ;  /* 0x0000000d00067202 */ /* 0x000fc80000000f00 */
[----:B------:R-:W-:Y:S05]  /*0be0*/  RET.REL.NODEC R6 `(_Z11kernelA_PDLPfi) ;  /* 0xfffffff406047950 */ /* 0x000fea0003c3ffff */
.L_x_88:
        /* <DEDUP_REMOVED lines=9> */
.L_x_92:


//--------------------- .nv.shared.reserved.0     --------------------------
	.section	.nv.shared.reserved.0,"aw",@nobits
	.weak		__nv_reservedSMEM_offset_0_alias
	.size		__nv_reservedSMEM_offset_0_alias, 0, 64
	.other		__nv_reservedSMEM_offset_0_alias,@"STO_CUDA_RESERVED_SHARED STV_DEFAULT"
__nv_reservedSMEM_offset_0_alias:
	.zero		0
	.zero		64


//--------------------- .nv.constant0._Z7kernelCPfi --------------------------
	.section	.nv.constant0._Z7kernelCPfi,"a",@progbits
	.sectionflags	@""
	.align	4
.nv.constant0._Z7kernelCPfi:
	.zero		908


//--------------------- .nv.constant0._Z7kernelBPfi --------------------------
	.section	.nv.constant0._Z7kernelBPfi,"a",@progbits
	.sectionflags	@""
	.align	4
.nv.constant0._Z7kernelBPfi:
	.zero		908


//--------------------- .nv.constant0._Z13kernelA_NoPDLPfi --------------------------
	.section	.nv.constant0._Z13kernelA_NoPDLPfi,"a",@progbits
	.sectionflags	@""
	.align	4
.nv.constant0._Z13kernelA_NoPDLPfi:
	.zero		908


//--------------------- .nv.constant0._Z11kernelA_PDLPfi --------------------------
	.section	.nv.constant0._Z11kernelA_PDLPfi,"a",@progbits
	.sectionflags	@""
	.align	4
.nv.constant0._Z11kernelA_PDLPfi:
	.zero		908


//--------------------- SYMBOLS --------------------------

	.type		.nv.reservedSmem.offset0,@object
	.size		.nv.reservedSmem.offset0,0x4
